//
// Generated by NVIDIA NVVM Compiler
//
// Compiler Build ID: CL-36424714
// Cuda compilation tools, release 13.0, V13.0.88
// Based on NVVM 20.0.0
//

.version 9.0
.target sm_100
.address_size 64

	// .globl	_Z11eStepKernelPfiS_S_S_S_

.visible .entry _Z11eStepKernelPfiS_S_S_S_(
	.param .u64 .ptr .align 1 _Z11eStepKernelPfiS_S_S_S__param_0,
	.param .u32 _Z11eStepKernelPfiS_S_S_S__param_1,
	.param .u64 .ptr .align 1 _Z11eStepKernelPfiS_S_S_S__param_2,
	.param .u64 .ptr .align 1 _Z11eStepKernelPfiS_S_S_S__param_3,
	.param .u64 .ptr .align 1 _Z11eStepKernelPfiS_S_S_S__param_4,
	.param .u64 .ptr .align 1 _Z11eStepKernelPfiS_S_S_S__param_5
)
{
	.reg .pred 	%p<2>;
	.reg .b32 	%r<11>;
	.reg .b32 	%f<52>;
	.reg .b64 	%rd<15>;

	ld.param.u64 	%rd1, [_Z11eStepKernelPfiS_S_S_S__param_0];
	ld.param.u32 	%r2, [_Z11eStepKernelPfiS_S_S_S__param_1];
	ld.param.u64 	%rd2, [_Z11eStepKernelPfiS_S_S_S__param_2];
	ld.param.u64 	%rd3, [_Z11eStepKernelPfiS_S_S_S__param_3];
	ld.param.u64 	%rd4, [_Z11eStepKernelPfiS_S_S_S__param_4];
	ld.param.u64 	%rd5, [_Z11eStepKernelPfiS_S_S_S__param_5];
	mov.u32 	%r3, %ctaid.x;
	mov.u32 	%r4, %ntid.x;
	mov.u32 	%r5, %tid.x;
	mad.lo.s32 	%r1, %r3, %r4, %r5;
	setp.ge.s32 	%p1, %r1, %r2;
	@%p1 bra 	$L__BB0_2;
	cvta.to.global.u64 	%rd6, %rd5;
	cvta.to.global.u64 	%rd7, %rd2;
	cvta.to.global.u64 	%rd8, %rd3;
	cvta.to.global.u64 	%rd9, %rd4;
	cvta.to.global.u64 	%rd10, %rd1;
	mul.wide.s32 	%rd11, %r1, 4;
	add.s64 	%rd12, %rd10, %rd11;
	ld.global.f32 	%f1, [%rd12];
	ld.global.f32 	%f2, [%rd7];
	sub.f32 	%f3, %f1, %f2;
	mul.f32 	%f4, %f3, %f3;
	mul.f32 	%f5, %f4, 0fBF000000;
	ld.global.f32 	%f6, [%rd8];
	mul.f32 	%f7, %f6, %f6;
	div.rn.f32 	%f8, %f5, %f7;
	mul.f32 	%f9, %f6, 0f40206C99;
	rcp.rn.f32 	%f10, %f9;
	fma.rn.f32 	%f11, %f8, 0f3BBB989D, 0f3F000000;
	cvt.sat.f32.f32 	%f12, %f11;
	mov.f32 	%f13, 0f4B400001;
	mov.f32 	%f14, 0f437C0000;
	fma.rm.f32 	%f15, %f12, %f14, %f13;
	add.f32 	%f16, %f15, 0fCB40007F;
	neg.f32 	%f17, %f16;
	fma.rn.f32 	%f18, %f8, 0f3FB8AA3B, %f17;
	fma.rn.f32 	%f19, %f8, 0f32A57060, %f18;
	mov.b32 	%r6, %f15;
	shl.b32 	%r7, %r6, 23;
	mov.b32 	%f20, %r7;
	ex2.approx.ftz.f32 	%f21, %f19;
	mul.f32 	%f22, %f21, %f20;
	mul.f32 	%f23, %f10, %f22;
	ld.global.f32 	%f24, [%rd9];
	mul.f32 	%f25, %f24, %f23;
	add.f32 	%f26, %f25, 0f00000000;
	ld.global.f32 	%f27, [%rd7+4];
	sub.f32 	%f28, %f1, %f27;
	mul.f32 	%f29, %f28, %f28;
	mul.f32 	%f30, %f29, 0fBF000000;
	ld.global.f32 	%f31, [%rd8+4];
	mul.f32 	%f32, %f31, %f31;
	div.rn.f32 	%f33, %f30, %f32;
	mul.f32 	%f34, %f31, 0f40206C99;
	rcp.rn.f32 	%f35, %f34;
	fma.rn.f32 	%f36, %f33, 0f3BBB989D, 0f3F000000;
	cvt.sat.f32.f32 	%f37, %f36;
	fma.rm.f32 	%f38, %f37, %f14, %f13;
	add.f32 	%f39, %f38, 0fCB40007F;
	neg.f32 	%f40, %f39;
	fma.rn.f32 	%f41, %f33, 0f3FB8AA3B, %f40;
	fma.rn.f32 	%f42, %f33, 0f32A57060, %f41;
	mov.b32 	%r8, %f38;
	shl.b32 	%r9, %r8, 23;
	mov.b32 	%f43, %r9;
	ex2.approx.ftz.f32 	%f44, %f42;
	mul.f32 	%f45, %f44, %f43;
	mul.f32 	%f46, %f35, %f45;
	ld.global.f32 	%f47, [%rd9+4];
	mul.f32 	%f48, %f47, %f46;
	add.f32 	%f49, %f26, %f48;
	shl.b32 	%r10, %r1, 1;
	div.rn.f32 	%f50, %f25, %f49;
	mul.wide.s32 	%rd13, %r10, 4;
	add.s64 	%rd14, %rd6, %rd13;
	st.global.f32 	[%rd14], %f50;
	div.rn.f32 	%f51, %f48, %f49;
	st.global.f32 	[%rd14+4], %f51;
$L__BB0_2:
	ret;

}
	// .globl	_Z11mStepKernelPfiS_S_S_S_
.visible .entry _Z11mStepKernelPfiS_S_S_S_(
	.param .u64 .ptr .align 1 _Z11mStepKernelPfiS_S_S_S__param_0,
	.param .u32 _Z11mStepKernelPfiS_S_S_S__param_1,
	.param .u64 .ptr .align 1 _Z11mStepKernelPfiS_S_S_S__param_2,
	.param .u64 .ptr .align 1 _Z11mStepKernelPfiS_S_S_S__param_3,
	.param .u64 .ptr .align 1 _Z11mStepKernelPfiS_S_S_S__param_4,
	.param .u64 .ptr .align 1 _Z11mStepKernelPfiS_S_S_S__param_5
)
{
	.reg .pred 	%p<2>;
	.reg .b32 	%r<7>;
	.reg .b32 	%f<14>;
	.reg .b64 	%rd<15>;

	ld.param.u64 	%rd1, [_Z11mStepKernelPfiS_S_S_S__param_0];
	ld.param.u32 	%r2, [_Z11mStepKernelPfiS_S_S_S__param_1];
	ld.param.u64 	%rd2, [_Z11mStepKernelPfiS_S_S_S__param_2];
	ld.param.u64 	%rd3, [_Z11mStepKernelPfiS_S_S_S__param_3];
	ld.param.u64 	%rd4, [_Z11mStepKernelPfiS_S_S_S__param_4];
	ld.param.u64 	%rd5, [_Z11mStepKernelPfiS_S_S_S__param_5];
	mov.u32 	%r3, %ctaid.x;
	mov.u32 	%r4, %ntid.x;
	mov.u32 	%r5, %tid.x;
	mad.lo.s32 	%r1, %r3, %r4, %r5;
	setp.ge.s32 	%p1, %r1, %r2;
	@%p1 bra 	$L__BB1_2;
	cvta.to.global.u64 	%rd6, %rd2;
	cvta.to.global.u64 	%rd7, %rd3;
	cvta.to.global.u64 	%rd8, %rd4;
	cvta.to.global.u64 	%rd9, %rd5;
	cvta.to.global.u64 	%rd10, %rd1;
	mul.wide.s32 	%rd11, %r1, 4;
	add.s64 	%rd12, %rd10, %rd11;
	shl.b32 	%r6, %r1, 1;
	ld.global.f32 	%f1, [%rd12];
	mul.wide.s32 	%rd13, %r6, 4;
	add.s64 	%rd14, %rd6, %rd13;
	ld.global.f32 	%f2, [%rd14];
	atom.global.add.f32 	%f3, [%rd7], %f2;
	mul.f32 	%f4, %f1, %f2;
	atom.global.add.f32 	%f5, [%rd8], %f4;
	mul.f32 	%f6, %f1, %f4;
	atom.global.add.f32 	%f7, [%rd9], %f6;
	ld.global.f32 	%f8, [%rd14+4];
	atom.global.add.f32 	%f9, [%rd7+4], %f8;
	mul.f32 	%f10, %f1, %f8;
	atom.global.add.f32 	%f11, [%rd8+4], %f10;
	mul.f32 	%f12, %f1, %f10;
	atom.global.add.f32 	%f13, [%rd9+4], %f12;
$L__BB1_2:
	ret;

}


// ===== COMPILED SASS (sm_100) =====

	.target	sm_100

	.elftype	@"ET_EXEC"


//--------------------- .note.nv.tkinfo           --------------------------
	.section	.note.nv.tkinfo,"",@"SHT_NOTE"
	.sectionflags	@"SHF_NOTE_NV_TKINFO"
	.tkinfo
        /*0018*/ 	.word	0x00000002
        /*0030*/ 	.string	""
        /*0030*/ 	.string	"ptxas"
        /*0030*/ 	.string	"Cuda compilation tools, release 13.0, V13.0.88"
        /*0030*/ 	.string	"Build cuda_13.0.r13.0/compiler.36424714_0"
        /*0030*/ 	.string	"-arch sm_100 -m 64 "



//--------------------- .note.nv.cuinfo           --------------------------
	.section	.note.nv.cuinfo,"",@"SHT_NOTE"
	.sectionflags	@"SHF_NOTE_NV_CUINFO"
        /*0018*/ 	.short	0x0002
        /*001a*/ 	.short	0x0064
        /*001c*/ 	.short	0x0082
	.zero		2


//--------------------- .nv.info                  --------------------------
	.section	.nv.info,"",@"SHT_CUDA_INFO"
	.align	4


	//----- nvinfo : EIATTR_REGCOUNT
	.align		4
        /*0000*/ 	.byte	0x04, 0x2f
        /*0002*/ 	.short	(.L_1 - .L_0)
	.align		4
.L_0:
        /*0004*/ 	.word	index@(_Z11eStepKernelPfiS_S_S_S_)
        /*0008*/ 	.word	0x00000014


	//----- nvinfo : EIATTR_FRAME_SIZE
	.align		4
.L_1:
        /*000c*/ 	.byte	0x04, 0x11
        /*000e*/ 	.short	(.L_3 - .L_2)
	.align		4
.L_2:
        /*0010*/ 	.word	index@($__internal_1_$__cuda_sm3x_div_rn_noftz_f32_slowpath)
        /*0014*/ 	.word	0x00000000


	//----- nvinfo : EIATTR_FRAME_SIZE
	.align		4
.L_3:
        /*0018*/ 	.byte	0x04, 0x11
        /*001a*/ 	.short	(.L_5 - .L_4)
	.align		4
.L_4:
        /*001c*/ 	.word	index@($__internal_0_$__cuda_sm20_rcp_rn_f32_slowpath)
        /*0020*/ 	.word	0x00000000


	//----- nvinfo : EIATTR_FRAME_SIZE
	.align		4
.L_5:
        /*0024*/ 	.byte	0x04, 0x11
        /*0026*/ 	.short	(.L_7 - .L_6)
	.align		4
.L_6:
        /*0028*/ 	.word	index@(_Z11eStepKernelPfiS_S_S_S_)
        /*002c*/ 	.word	0x00000000


	//----- nvinfo : EIATTR_REGCOUNT
	.align		4
.L_7:
        /*0030*/ 	.byte	0x04, 0x2f
        /*0032*/ 	.short	(.L_9 - .L_8)
	.align		4
.L_8:
        /*0034*/ 	.word	index@(_Z11mStepKernelPfiS_S_S_S_)
        /*0038*/ 	.word	0x00000016


	//----- nvinfo : EIATTR_FRAME_SIZE
	.align		4
.L_9:
        /*003c*/ 	.byte	0x04, 0x11
        /*003e*/ 	.short	(.L_11 - .L_10)
	.align		4
.L_10:
        /*0040*/ 	.word	index@(_Z11mStepKernelPfiS_S_S_S_)
        /*0044*/ 	.word	0x00000000


	//----- nvinfo : EIATTR_MIN_STACK_SIZE
	.align		4
.L_11:
        /*0048*/ 	.byte	0x04, 0x12
        /*004a*/ 	.short	(.L_13 - .L_12)
	.align		4
.L_12:
        /*004c*/ 	.word	index@(_Z11mStepKernelPfiS_S_S_S_)
        /*0050*/ 	.word	0x00000000


	//----- nvinfo : EIATTR_MIN_STACK_SIZE
	.align		4
.L_13:
        /*0054*/ 	.byte	0x04, 0x12
        /*0056*/ 	.short	(.L_15 - .L_14)
	.align		4
.L_14:
        /*0058*/ 	.word	index@(_Z11eStepKernelPfiS_S_S_S_)
        /*005c*/ 	.word	0x00000000
.L_15:


//--------------------- .nv.compat                --------------------------
	.section	.nv.compat,"",@"SHT_CUDA_COMPAT_INFO"
	.align	4
        /*0000*/ 	.byte	0x02, 0x09, 0x00, 0x00, 0x02, 0x02, 0x01, 0x00, 0x02, 0x05, 0x05, 0x00, 0x03, 0x07, 0x01, 0x01
        /*0010*/ 	.byte	0x02, 0x03, 0x00, 0x00, 0x02, 0x06, 0x01, 0x00, 0x04, 0x0b, 0x08, 0x00, 0x01, 0x00, 0x00, 0x00
        /*0020*/ 	.byte	0x00, 0x00, 0x00, 0x00


//--------------------- .nv.info._Z11mStepKernelPfiS_S_S_S_ --------------------------
	.section	.nv.info._Z11mStepKernelPfiS_S_S_S_,"",@"SHT_CUDA_INFO"
	.sectionflags	@""
	.align	4


	//----- nvinfo : EIATTR_CUDA_API_VERSION
	.align		4
        /*0000*/ 	.byte	0x04, 0x37
        /*0002*/ 	.short	(.L_17 - .L_16)
.L_16:
        /*0004*/ 	.word	0x00000082


	//----- nvinfo : EIATTR_KPARAM_INFO
	.align		4
.L_17:
        /*0008*/ 	.byte	0x04, 0x17
        /*000a*/ 	.short	(.L_19 - .L_18)
.L_18:
        /*000c*/ 	.word	0x00000000
        /*0010*/ 	.short	0x0005
        /*0012*/ 	.short	0x0028
        /*0014*/ 	.byte	0x00, 0xf5, 0x21, 0x00


	//----- nvinfo : EIATTR_KPARAM_INFO
	.align		4
.L_19:
        /*0018*/ 	.byte	0x04, 0x17
        /*001a*/ 	.short	(.L_21 - .L_20)
.L_20:
        /*001c*/ 	.word	0x00000000
        /*0020*/ 	.short	0x0004
        /*0022*/ 	.short	0x0020
        /*0024*/ 	.byte	0x00, 0xf5, 0x21, 0x00


	//----- nvinfo : EIATTR_KPARAM_INFO
	.align		4
.L_21:
        /*0028*/ 	.byte	0x04, 0x17
        /*002a*/ 	.short	(.L_23 - .L_22)
.L_22:
        /*002c*/ 	.word	0x00000000
        /*0030*/ 	.short	0x0003
        /*0032*/ 	.short	0x0018
        /*0034*/ 	.byte	0x00, 0xf5, 0x21, 0x00


	//----- nvinfo : EIATTR_KPARAM_INFO
	.align		4
.L_23:
        /*0038*/ 	.byte	0x04, 0x17
        /*003a*/ 	.short	(.L_25 - .L_24)
.L_24:
        /*003c*/ 	.word	0x00000000
        /*0040*/ 	.short	0x0002
        /*0042*/ 	.short	0x0010
        /*0044*/ 	.byte	0x00, 0xf5, 0x21, 0x00


	//----- nvinfo : EIATTR_KPARAM_INFO
	.align		4
.L_25:
        /*0048*/ 	.byte	0x04, 0x17
        /*004a*/ 	.short	(.L_27 - .L_26)
.L_26:
        /*004c*/ 	.word	0x00000000
        /*0050*/ 	.short	0x0001
        /*0052*/ 	.short	0x0008
        /*0054*/ 	.byte	0x00, 0xf0, 0x11, 0x00


	//----- nvinfo : EIATTR_KPARAM_INFO
	.align		4
.L_27:
        /*0058*/ 	.byte	0x04, 0x17
        /*005a*/ 	.short	(.L_29 - .L_28)
.L_28:
        /*005c*/ 	.word	0x00000000
        /*0060*/ 	.short	0x0000
        /*0062*/ 	.short	0x0000
        /*0064*/ 	.byte	0x00, 0xf5, 0x21, 0x00


	//----- nvinfo : EIATTR_SPARSE_MMA_MASK
	.align		4
.L_29:
        /*0068*/ 	.byte	0x03, 0x50
        /*006a*/ 	.short	0x0000


	//----- nvinfo : EIATTR_MAXREG_COUNT
	.align		4
        /*006c*/ 	.byte	0x03, 0x1b
        /*006e*/ 	.short	0x00ff


	//----- nvinfo : EIATTR_MERCURY_ISA_VERSION
	.align		4
        /*0070*/ 	.byte	0x03, 0x5f
        /*0072*/ 	.short	0x0101


	//----- nvinfo : EIATTR_VRC_CTA_INIT_COUNT
	.align		4
        /*0074*/ 	.byte	0x02, 0x4a
	.zero		1
	.zero		1


	//----- nvinfo : EIATTR_EXIT_INSTR_OFFSETS
	.align		4
        /*0078*/ 	.byte	0x04, 0x1c
        /*007a*/ 	.short	(.L_31 - .L_30)


	//   ....[0]....
.L_30:
        /*007c*/ 	.word	0x00000070


	//   ....[1]....
        /*0080*/ 	.word	0x000002c0


	//----- nvinfo : EIATTR_CBANK_PARAM_SIZE
	.align		4
.L_31:
        /*0084*/ 	.byte	0x03, 0x19
        /*0086*/ 	.short	0x0030


	//----- nvinfo : EIATTR_PARAM_CBANK
	.align		4
        /*0088*/ 	.byte	0x04, 0x0a
        /*008a*/ 	.short	(.L_33 - .L_32)
	.align		4
.L_32:
        /*008c*/ 	.word	index@(.nv.constant0._Z11mStepKernelPfiS_S_S_S_)
        /*0090*/ 	.short	0x0380
        /*0092*/ 	.short	0x0030


	//----- nvinfo : EIATTR_SW_WAR
	.align		4
.L_33:
        /*0094*/ 	.byte	0x04, 0x36
        /*0096*/ 	.short	(.L_35 - .L_34)
.L_34:
        /*0098*/ 	.word	0x00000008
.L_35:


//--------------------- .nv.info._Z11eStepKernelPfiS_S_S_S_ --------------------------
	.section	.nv.info._Z11eStepKernelPfiS_S_S_S_,"",@"SHT_CUDA_INFO"
	.sectionflags	@""
	.align	4


	//----- nvinfo : EIATTR_CUDA_API_VERSION
	.align		4
        /*0000*/ 	.byte	0x04, 0x37
        /*0002*/ 	.short	(.L_37 - .L_36)
.L_36:
        /*0004*/ 	.word	0x00000082


	//----- nvinfo : EIATTR_KPARAM_INFO
	.align		4
.L_37:
        /*0008*/ 	.byte	0x04, 0x17
        /*000a*/ 	.short	(.L_39 - .L_38)
.L_38:
        /*000c*/ 	.word	0x00000000
        /*0010*/ 	.short	0x0005
        /*0012*/ 	.short	0x0028
        /*0014*/ 	.byte	0x00, 0xf5, 0x21, 0x00


	//----- nvinfo : EIATTR_KPARAM_INFO
	.align		4
.L_39:
        /*0018*/ 	.byte	0x04, 0x17
        /*001a*/ 	.short	(.L_41 - .L_40)
.L_40:
        /*001c*/ 	.word	0x00000000
        /*0020*/ 	.short	0x0004
        /*0022*/ 	.short	0x0020
        /*0024*/ 	.byte	0x00, 0xf5, 0x21, 0x00


	//----- nvinfo : EIATTR_KPARAM_INFO
	.align		4
.L_41:
        /*0028*/ 	.byte	0x04, 0x17
        /*002a*/ 	.short	(.L_43 - .L_42)
.L_42:
        /*002c*/ 	.word	0x00000000
        /*0030*/ 	.short	0x0003
        /*0032*/ 	.short	0x0018
        /*0034*/ 	.byte	0x00, 0xf5, 0x21, 0x00


	//----- nvinfo : EIATTR_KPARAM_INFO
	.align		4
.L_43:
        /*0038*/ 	.byte	0x04, 0x17
        /*003a*/ 	.short	(.L_45 - .L_44)
.L_44:
        /*003c*/ 	.word	0x00000000
        /*0040*/ 	.short	0x0002
        /*0042*/ 	.short	0x0010
        /*0044*/ 	.byte	0x00, 0xf5, 0x21, 0x00


	//----- nvinfo : EIATTR_KPARAM_INFO
	.align		4
.L_45:
        /*0048*/ 	.byte	0x04, 0x17
        /*004a*/ 	.short	(.L_47 - .L_46)
.L_46:
        /*004c*/ 	.word	0x00000000
        /*0050*/ 	.short	0x0001
        /*0052*/ 	.short	0x0008
        /*0054*/ 	.byte	0x00, 0xf0, 0x11, 0x00


	//----- nvinfo : EIATTR_KPARAM_INFO
	.align		4
.L_47:
        /*0058*/ 	.byte	0x04, 0x17
        /*005a*/ 	.short	(.L_49 - .L_48)
.L_48:
        /*005c*/ 	.word	0x00000000
        /*0060*/ 	.short	0x0000
        /*0062*/ 	.short	0x0000
        /*0064*/ 	.byte	0x00, 0xf5, 0x21, 0x00


	//----- nvinfo : EIATTR_SPARSE_MMA_MASK
	.align		4
.L_49:
        /*0068*/ 	.byte	0x03, 0x50
        /*006a*/ 	.short	0x0000


	//----- nvinfo : EIATTR_MAXREG_COUNT
	.align		4
        /*006c*/ 	.byte	0x03, 0x1b
        /*006e*/ 	.short	0x00ff


	//----- nvinfo : EIATTR_MERCURY_ISA_VERSION
	.align		4
        /*0070*/ 	.byte	0x03, 0x5f
        /*0072*/ 	.short	0x0101


	//----- nvinfo : EIATTR_VRC_CTA_INIT_COUNT
	.align		4
        /*0074*/ 	.byte	0x02, 0x4a
	.zero		1
	.zero		1


	//----- nvinfo : EIATTR_EXIT_INSTR_OFFSETS
	.align		4
        /*0078*/ 	.byte	0x04, 0x1c
        /*007a*/ 	.short	(.L_51 - .L_50)


	//   ....[0]....
.L_50:
        /*007c*/ 	.word	0x00000070


	//   ....[1]....
        /*0080*/ 	.word	0x000008f0


	//----- nvinfo : EIATTR_CRS_STACK_SIZE
	.align		4
.L_51:
        /*0084*/ 	.byte	0x04, 0x1e
        /*0086*/ 	.short	(.L_53 - .L_52)
.L_52:
        /*0088*/ 	.word	0x00000000


	//----- nvinfo : EIATTR_CBANK_PARAM_SIZE
	.align		4
.L_53:
        /*008c*/ 	.byte	0x03, 0x19
        /*008e*/ 	.short	0x0030


	//----- nvinfo : EIATTR_PARAM_CBANK
	.align		4
        /*0090*/ 	.byte	0x04, 0x0a
        /*0092*/ 	.short	(.L_55 - .L_54)
	.align		4
.L_54:
        /*0094*/ 	.word	index@(.nv.constant0._Z11eStepKernelPfiS_S_S_S_)
        /*0098*/ 	.short	0x0380
        /*009a*/ 	.short	0x0030


	//----- nvinfo : EIATTR_SW_WAR
	.align		4
.L_55:
        /*009c*/ 	.byte	0x04, 0x36
        /*009e*/ 	.short	(.L_57 - .L_56)
.L_56:
        /*00a0*/ 	.word	0x00000008
.L_57:


//--------------------- .nv.callgraph             --------------------------
	.section	.nv.callgraph,"",@"SHT_CUDA_CALLGRAPH"
	.align	4
	.sectionentsize	8
	.align		4
        /*0000*/ 	.word	0x00000000
	.align		4
        /*0004*/ 	.word	0xffffffff
	.align		4
        /*0008*/ 	.word	0x00000000
	.align		4
        /*000c*/ 	.word	0xfffffffe
	.align		4
        /*0010*/ 	.word	0x00000000
	.align		4
        /*0014*/ 	.word	0xfffffffd
	.align		4
        /*0018*/ 	.word	0x00000000
	.align		4
        /*001c*/ 	.word	0xfffffffc


//--------------------- .text._Z11mStepKernelPfiS_S_S_S_ --------------------------
	.section	.text._Z11mStepKernelPfiS_S_S_S_,"ax",@progbits
	.align	128
        .global         _Z11mStepKernelPfiS_S_S_S_
        .type           _Z11mStepKernelPfiS_S_S_S_,@function
        .size           _Z11mStepKernelPfiS_S_S_S_,(.L_x_30 - _Z11mStepKernelPfiS_S_S_S_)
        .other          _Z11mStepKernelPfiS_S_S_S_,@"STO_CUDA_ENTRY STV_DEFAULT"
_Z11mStepKernelPfiS_S_S_S_:
.text._Z11mStepKernelPfiS_S_S_S_:
[----:B------:R-:W-:Y:S01]  /*0000*/  LDC R1, c[0x0][0x37c] ;  /* 0x0000df00ff017b82 */ /* 0x000fe20000000800 */
[----:B------:R-:W0:Y:S07]  /*0010*/  S2R R0, SR_TID.X ;  /* 0x0000000000007919 */ /* 0x000e2e0000002100 */
[----:B------:R-:W0:Y:S01]  /*0020*/  S2UR UR4, SR_CTAID.X ;  /* 0x00000000000479c3 */ /* 0x000e220000002500 */
[----:B------:R-:W1:Y:S07]  /*0030*/  LDCU UR5, c[0x0][0x388] ;  /* 0x00007100ff0577ac */ /* 0x000e6e0008000800 */
[----:B------:R-:W0:Y:S02]  /*0040*/  LDC R7, c[0x0][0x360] ;  /* 0x0000d800ff077b82 */ /* 0x000e240000000800 */
[----:B0-----:R-:W-:-:S05]  /*0050*/  IMAD R7, R7, UR4, R0 ;  /* 0x0000000407077c24 */ /* 0x001fca000f8e0200 */
[----:B-1----:R-:W-:-:S13]  /*0060*/  ISETP.GE.AND P0, PT, R7, UR5, PT ;  /* 0x0000000507007c0c */ /* 0x002fda000bf06270 */
[----:B------:R-:W-:Y:S05]  /*0070*/  @P0 EXIT ;  /* 0x000000000000094d */ /* 0x000fea0003800000 */
[----:B------:R-:W0:Y:S01]  /*0080*/  LDC.64 R2, c[0x0][0x380] ;  /* 0x0000e000ff027b82 */ /* 0x000e220000000a00 */
[----:B------:R-:W1:Y:S01]  /*0090*/  LDCU.64 UR10, c[0x0][0x358] ;  /* 0x00006b00ff0a77ac */ /* 0x000e620008000a00 */
[C---:B------:R-:W-:Y:S01]  /*00a0*/  SHF.L.U32 R9, R7.reuse, 0x1, RZ ;  /* 0x0000000107097819 */ /* 0x040fe200000006ff */
[----:B------:R-:W2:Y:S05]  /*00b0*/  LDCU.64 UR8, c[0x0][0x398] ;  /* 0x00007300ff0877ac */ /* 0x000eaa0008000a00 */
[----:B------:R-:W3:Y:S01]  /*00c0*/  LDC.64 R4, c[0x0][0x390] ;  /* 0x0000e400ff047b82 */ /* 0x000ee20000000a00 */
[----:B------:R-:W4:Y:S01]  /*00d0*/  LDCU.128 UR12, c[0x0][0x3a0] ;  /* 0x00007400ff0c77ac */ /* 0x000f220008000c00 */
[----:B0-----:R-:W-:-:S05]  /*00e0*/  IMAD.WIDE R2, R7, 0x4, R2 ;  /* 0x0000000407027825 */ /* 0x001fca00078e0202 */
[----:B-1----:R-:W5:Y:S01]  /*00f0*/  LDG.E R0, desc[UR10][R2.64] ;  /* 0x0000000a02007981 */ /* 0x002f62000c1e1900 */
[----:B---3--:R-:W-:-:S05]  /*0100*/  IMAD.WIDE R4, R9, 0x4, R4 ;  /* 0x0000000409047825 */ /* 0x008fca00078e0204 */
[----:B------:R-:W5:Y:S01]  /*0110*/  LDG.E R13, desc[UR10][R4.64] ;  /* 0x0000000a040d7981 */ /* 0x000f62000c1e1900 */
[----:B------:R-:W0:Y:S08]  /*0120*/  LDC.64 R6, c[0x0][0x398] ;  /* 0x0000e600ff067b82 */ /* 0x000e300000000a00 */
[----:B------:R-:W1:Y:S08]  /*0130*/  LDC.64 R8, c[0x0][0x3a0] ;  /* 0x0000e800ff087b82 */ /* 0x000e700000000a00 */
[----:B------:R-:W3:Y:S01]  /*0140*/  LDC.64 R10, c[0x0][0x3a8] ;  /* 0x0000ea00ff0a7b82 */ /* 0x000ee20000000a00 */
[C---:B-----5:R-:W-:Y:S01]  /*0150*/  FMUL R15, R0.reuse, R13 ;  /* 0x0000000d000f7220 */ /* 0x060fe20000400000 */
[----:B0-----:R0:W-:Y:S03]  /*0160*/  REDG.E.ADD.F32.FTZ.RN.STRONG.GPU desc[UR10][R6.64], R13 ;  /* 0x0000000d060079a6 */ /* 0x0011e6000c12f30a */
[----:B------:R-:W-:Y:S01]  /*0170*/  FMUL R17, R0, R15 ;  /* 0x0000000f00117220 */ /* 0x000fe20000400000 */
[----:B-1----:R1:W-:Y:S04]  /*0180*/  REDG.E.ADD.F32.FTZ.RN.STRONG.GPU desc[UR10][R8.64], R15 ;  /* 0x0000000f080079a6 */ /* 0x0023e8000c12f30a */
[----:B---3--:R3:W-:Y:S04]  /*0190*/  REDG.E.ADD.F32.FTZ.RN.STRONG.GPU desc[UR10][R10.64], R17 ;  /* 0x000000110a0079a6 */ /* 0x0087e8000c12f30a */
[----:B------:R5:W1:Y:S01]  /*01a0*/  LDG.E R19, desc[UR10][R4.64+0x4] ;  /* 0x0000040a04137981 */ /* 0x000a62000c1e1900 */
[----:B--2---:R-:W-:-:S02]  /*01b0*/  UIADD3 UR8, UP0, UPT, UR8, 0x4, URZ ;  /* 0x0000000408087890 */ /* 0x004fc4000ff1e0ff */
[----:B----4-:R-:W-:Y:S02]  /*01c0*/  UIADD3 UR6, UP1, UPT, UR12, 0x4, URZ ;  /* 0x000000040c067890 */ /* 0x010fe4000ff3e0ff */
[----:B------:R-:W-:Y:S02]  /*01d0*/  UIADD3 UR4, UP2, UPT, UR14, 0x4, URZ ;  /* 0x000000040e047890 */ /* 0x000fe4000ff5e0ff */
[----:B------:R-:W-:Y:S02]  /*01e0*/  UIADD3.X UR9, UPT, UPT, URZ, UR9, URZ, UP0, !UPT ;  /* 0x00000009ff097290 */ /* 0x000fe400087fe4ff */
[----:B------:R-:W-:Y:S02]  /*01f0*/  UIADD3.X UR7, UPT, UPT, URZ, UR13, URZ, UP1, !UPT ;  /* 0x0000000dff077290 */ /* 0x000fe40008ffe4ff */
[----:B------:R-:W-:Y:S01]  /*0200*/  UIADD3.X UR5, UPT, UPT, URZ, UR15, URZ, UP2, !UPT ;  /* 0x0000000fff057290 */ /* 0x000fe200097fe4ff */
[----:B------:R-:W-:Y:S02]  /*0210*/  MOV R2, UR8 ;  /* 0x0000000800027c02 */ /* 0x000fe40008000f00 */
[----:B------:R-:W-:-:S02]  /*0220*/  MOV R3, UR9 ;  /* 0x0000000900037c02 */ /* 0x000fc40008000f00 */
[----:B0-----:R-:W-:Y:S02]  /*0230*/  MOV R6, UR6 ;  /* 0x0000000600067c02 */ /* 0x001fe40008000f00 */
[----:B------:R-:W-:Y:S02]  /*0240*/  MOV R7, UR7 ;  /* 0x0000000700077c02 */ /* 0x000fe40008000f00 */
[----:B-----5:R-:W-:Y:S02]  /*0250*/  MOV R4, UR4 ;  /* 0x0000000400047c02 */ /* 0x020fe40008000f00 */
[----:B------:R-:W-:Y:S01]  /*0260*/  MOV R5, UR5 ;  /* 0x0000000500057c02 */ /* 0x000fe20008000f00 */
[C---:B-1----:R-:W-:Y:S01]  /*0270*/  FMUL R9, R0.reuse, R19 ;  /* 0x0000001300097220 */ /* 0x042fe20000400000 */
[----:B------:R-:W-:Y:S03]  /*0280*/  REDG.E.ADD.F32.FTZ.RN.STRONG.GPU desc[UR10][R2.64], R19 ;  /* 0x00000013020079a6 */ /* 0x000fe6000c12f30a */
[----:B---3--:R-:W-:Y:S01]  /*0290*/  FMUL R11, R0, R9 ;  /* 0x00000009000b7220 */ /* 0x008fe20000400000 */
[----:B------:R-:W-:Y:S04]  /*02a0*/  REDG.E.ADD.F32.FTZ.RN.STRONG.GPU desc[UR10][R6.64], R9 ;  /* 0x00000009060079a6 */ /* 0x000fe8000c12f30a */
[----:B------:R-:W-:Y:S01]  /*02b0*/  REDG.E.ADD.F32.FTZ.RN.STRONG.GPU desc[UR10][R4.64], R11 ;  /* 0x0000000b040079a6 */ /* 0x000fe2000c12f30a */
[----:B------:R-:W-:Y:S05]  /*02c0*/  EXIT ;  /* 0x000000000000794d */ /* 0x000fea0003800000 */
.L_x_0:
[----:B------:R-:W-:-:S00]  /*02d0*/  BRA `(.L_x_0) ;  /* 0xfffffffc00fc7947 */ /* 0x000fc0000383ffff */
[----:B------:R-:W-:-:S00]  /*02e0*/  NOP ;  /* 0x0000000000007918 */ /* 0x000fc00000000000 */
        /* <DEDUP_REMOVED lines=9> */
.L_x_30:


//--------------------- .text._Z11eStepKernelPfiS_S_S_S_ --------------------------
	.section	.text._Z11eStepKernelPfiS_S_S_S_,"ax",@progbits
	.align	128
        .global         _Z11eStepKernelPfiS_S_S_S_
        .type           _Z11eStepKernelPfiS_S_S_S_,@function
        .size           _Z11eStepKernelPfiS_S_S_S_,(.L_x_29 - _Z11eStepKernelPfiS_S_S_S_)
        .other          _Z11eStepKernelPfiS_S_S_S_,@"STO_CUDA_ENTRY STV_DEFAULT"
_Z11eStepKernelPfiS_S_S_S_:
.text._Z11eStepKernelPfiS_S_S_S_:
        /* <DEDUP_REMOVED lines=9> */
[----:B------:R-:W0:Y:S07]  /*0090*/  LDCU.64 UR4, c[0x0][0x358] ;  /* 0x00006b00ff0477ac */ /* 0x000e2e0008000a00 */
[----:B------:R-:W1:Y:S08]  /*00a0*/  LDC.64 R6, c[0x0][0x380] ;  /* 0x0000e000ff067b82 */ /* 0x000e700000000a00 */
[----:B------:R-:W2:Y:S01]  /*00b0*/  LDC.64 R8, c[0x0][0x390] ;  /* 0x0000e400ff087b82 */ /* 0x000ea20000000a00 */
[----:B0-----:R-:W3:Y:S01]  /*00c0*/  LDG.E R2, desc[UR4][R2.64] ;  /* 0x0000000402027981 */ /* 0x001ee2000c1e1900 */
[----:B-1----:R-:W-:-:S06]  /*00d0*/  IMAD.WIDE R6, R5, 0x4, R6 ;  /* 0x0000000405067825 */ /* 0x002fcc00078e0206 */
[----:B------:R-:W4:Y:S04]  /*00e0*/  LDG.E R6, desc[UR4][R6.64] ;  /* 0x0000000406067981 */ /* 0x000f28000c1e1900 */
[----:B--2---:R-:W4:Y:S01]  /*00f0*/  LDG.E R9, desc[UR4][R8.64] ;  /* 0x0000000408097981 */ /* 0x004f22000c1e1900 */
[----:B------:R-:W-:Y:S01]  /*0100*/  BSSY.RECONVERGENT B0, `(.L_x_1) ;  /* 0x0000010000007945 */ /* 0x000fe20003800200 */
[----:B---3--:R-:W-:-:S04]  /*0110*/  FMUL R4, R2, R2 ;  /* 0x0000000202047220 */ /* 0x008fc80000400000 */
[----:B------:R-:W0:Y:S01]  /*0120*/  MUFU.RCP R11, R4 ;  /* 0x00000004000b7308 */ /* 0x000e220000001000 */
[----:B----4-:R-:W-:-:S04]  /*0130*/  FADD R0, R6, -R9 ;  /* 0x8000000906007221 */ /* 0x010fc80000000000 */
[----:B------:R-:W-:-:S04]  /*0140*/  FMUL R0, R0, R0 ;  /* 0x0000000000007220 */ /* 0x000fc80000400000 */
[----:B------:R-:W-:Y:S01]  /*0150*/  FMUL R0, R0, -0.5 ;  /* 0xbf00000000007820 */ /* 0x000fe20000400000 */
[----:B0-----:R-:W-:-:S03]  /*0160*/  FFMA R10, -R4, R11, 1 ;  /* 0x3f800000040a7423 */ /* 0x001fc6000000010b */
[----:B------:R-:W0:Y:S01]  /*0170*/  FCHK P0, R0, R4 ;  /* 0x0000000400007302 */ /* 0x000e220000000000 */
[----:B------:R-:W-:-:S04]  /*0180*/  FFMA R11, R11, R10, R11 ;  /* 0x0000000a0b0b7223 */ /* 0x000fc8000000000b */
[----:B------:R-:W-:-:S04]  /*0190*/  FFMA R10, R0, R11, RZ ;  /* 0x0000000b000a7223 */ /* 0x000fc800000000ff */
[----:B------:R-:W-:-:S04]  /*01a0*/  FFMA R3, -R4, R10, R0 ;  /* 0x0000000a04037223 */ /* 0x000fc80000000100 */
[----:B------:R-:W-:Y:S01]  /*01b0*/  FFMA R3, R11, R3, R10 ;  /* 0x000000030b037223 */ /* 0x000fe2000000000a */
[----:B0-----:R-:W-:Y:S06]  /*01c0*/  @!P0 BRA `(.L_x_2) ;  /* 0x00000000000c8947 */ /* 0x001fec0003800000 */
[----:B------:R-:W-:Y:S01]  /*01d0*/  IMAD.MOV.U32 R3, RZ, RZ, R0 ;  /* 0x000000ffff037224 */ /* 0x000fe200078e0000 */
[----:B------:R-:W-:-:S07]  /*01e0*/  MOV R8, 0x200 ;  /* 0x0000020000087802 */ /* 0x000fce0000000f00 */
[----:B------:R-:W-:Y:S05]  /*01f0*/  CALL.REL.NOINC `($__internal_1_$__cuda_sm3x_div_rn_noftz_f32_slowpath) ;  /* 0x0000000800907944 */ /* 0x000fea0003c00000 */
.L_x_2:
[----:B------:R-:W-:Y:S05]  /*0200*/  BSYNC.RECONVERGENT B0 ;  /* 0x0000000000007941 */ /* 0x000fea0003800200 */
.L_x_1:
[----:B------:R-:W-:-:S04]  /*0210*/  FMUL R2, R2, 2.5066282749176025391 ;  /* 0x40206c9902027820 */ /* 0x000fc80000400000 */
[----:B------:R-:W-:-:S05]  /*0220*/  VIADD R0, R2, 0x1800000 ;  /* 0x0180000002007836 */ /* 0x000fca0000000000 */
[----:B------:R-:W-:-:S04]  /*0230*/  LOP3.LUT R0, R0, 0x7f800000, RZ, 0xc0, !PT ;  /* 0x7f80000000007812 */ /* 0x000fc800078ec0ff */
[----:B------:R-:W-:-:S13]  /*0240*/  ISETP.GT.U32.AND P0, PT, R0, 0x1ffffff, PT ;  /* 0x01ffffff0000780c */ /* 0x000fda0003f04070 */
[----:B------:R-:W-:Y:S05]  /*0250*/  @P0 BRA `(.L_x_3) ;  /* 0x0000000000100947 */ /* 0x000fea0003800000 */
[----:B------:R-:W-:-:S07]  /*0260*/  MOV R4, 0x280 ;  /* 0x0000028000047802 */ /* 0x000fce0000000f00 */
[----:B------:R-:W-:Y:S05]  /*0270*/  CALL.REL.NOINC `($__internal_0_$__cuda_sm20_rcp_rn_f32_slowpath) ;  /* 0x0000000400a07944 */ /* 0x000fea0003c00000 */
[----:B------:R-:W-:Y:S01]  /*0280*/  MOV R0, R7 ;  /* 0x0000000700007202 */ /* 0x000fe20000000f00 */
[----:B------:R-:W-:Y:S06]  /*0290*/  BRA `(.L_x_4) ;  /* 0x0000000000107947 */ /* 0x000fec0003800000 */
.L_x_3:
[----:B------:R-:W0:Y:S02]  /*02a0*/  MUFU.RCP R7, R2 ;  /* 0x0000000200077308 */ /* 0x000e240000001000 */
[----:B0-----:R-:W-:-:S04]  /*02b0*/  FFMA R0, R2, R7, -1 ;  /* 0xbf80000002007423 */ /* 0x001fc80000000007 */
[----:B------:R-:W-:-:S04]  /*02c0*/  FADD.FTZ R0, -R0, -RZ ;  /* 0x800000ff00007221 */ /* 0x000fc80000010100 */
[----:B------:R-:W-:-:S07]  /*02d0*/  FFMA R0, R7, R0, R7 ;  /* 0x0000000007007223 */ /* 0x000fce0000000007 */
.L_x_4:
[----:B------:R-:W0:Y:S08]  /*02e0*/  LDC.64 R12, c[0x0][0x398] ;  /* 0x0000e600ff0c7b82 */ /* 0x000e300000000a00 */
[----:B------:R-:W1:Y:S01]  /*02f0*/  LDC.64 R10, c[0x0][0x390] ;  /* 0x0000e400ff0a7b82 */ /* 0x000e620000000a00 */
[----:B0-----:R-:W2:Y:S07]  /*0300*/  LDG.E R7, desc[UR4][R12.64+0x4] ;  /* 0x000004040c077981 */ /* 0x001eae000c1e1900 */
[----:B------:R-:W0:Y:S01]  /*0310*/  LDC.64 R8, c[0x0][0x3a0] ;  /* 0x0000e800ff087b82 */ /* 0x000e220000000a00 */
[----:B-1----:R-:W3:Y:S04]  /*0320*/  LDG.E R11, desc[UR4][R10.64+0x4] ;  /* 0x000004040a0b7981 */ /* 0x002ee8000c1e1900 */
[----:B0-----:R-:W4:Y:S01]  /*0330*/  LDG.E R9, desc[UR4][R8.64] ;  /* 0x0000000408097981 */ /* 0x001f22000c1e1900 */
[----:B------:R-:W-:-:S02]  /*0340*/  HFMA2 R15, -RZ, RZ, 3.7421875, 0 ;  /* 0x437c0000ff0f7431 */ /* 0x000fc400000001ff */
[----:B------:R-:W-:Y:S01]  /*0350*/  IMAD.MOV.U32 R2, RZ, RZ, 0x3bbb989d ;  /* 0x3bbb989dff027424 */ /* 0x000fe200078e00ff */
[----:B------:R-:W-:Y:S03]  /*0360*/  BSSY.RECONVERGENT B0, `(.L_x_5) ;  /* 0x000001c000007945 */ /* 0x000fe60003800200 */
[----:B------:R-:W-:-:S04]  /*0370*/  FFMA.SAT R2, R3, R2, 0.5 ;  /* 0x3f00000003027423 */ /* 0x000fc80000002002 */
[----:B------:R-:W-:-:S04]  /*0380*/  FFMA.RM R2, R2, R15, 12582913 ;  /* 0x4b40000102027423 */ /* 0x000fc8000000400f */
[----:B------:R-:W-:-:S04]  /*0390*/  FADD R4, R2, -12583039 ;  /* 0xcb40007f02047421 */ /* 0x000fc80000000000 */
[----:B------:R-:W-:-:S04]  /*03a0*/  FFMA R4, R3, 1.4426950216293334961, -R4 ;  /* 0x3fb8aa3b03047823 */ /* 0x000fc80000000804 */
[----:B------:R-:W-:Y:S01]  /*03b0*/  FFMA R4, R3, 1.925963033500011079e-08, R4 ;  /* 0x32a5706003047823 */ /* 0x000fe20000000004 */
[----:B------:R-:W-:-:S05]  /*03c0*/  IMAD.SHL.U32 R3, R2, 0x800000, RZ ;  /* 0x0080000002037824 */ /* 0x000fca00078e00ff */
[----:B------:R-:W0:Y:S02]  /*03d0*/  MUFU.EX2 R4, R4 ;  /* 0x0000000400047308 */ /* 0x000e240000000800 */
[----:B0-----:R-:W-:-:S04]  /*03e0*/  FMUL R3, R3, R4 ;  /* 0x0000000403037220 */ /* 0x001fc80000400000 */
[----:B------:R-:W-:Y:S01]  /*03f0*/  FMUL R0, R3, R0 ;  /* 0x0000000003007220 */ /* 0x000fe20000400000 */
[----:B--2---:R-:W-:-:S04]  /*0400*/  FMUL R15, R7, R7 ;  /* 0x00000007070f7220 */ /* 0x004fc80000400000 */
[----:B------:R-:W0:Y:S01]  /*0410*/  MUFU.RCP R14, R15 ;  /* 0x0000000f000e7308 */ /* 0x000e220000001000 */
[----:B---3--:R-:W-:-:S04]  /*0420*/  FADD R11, R6, -R11 ;  /* 0x8000000b060b7221 */ /* 0x008fc80000000000 */
[----:B------:R-:W-:-:S04]  /*0430*/  FMUL R2, R11, R11 ;  /* 0x0000000b0b027220 */ /* 0x000fc80000400000 */
[----:B------:R-:W-:-:S04]  /*0440*/  FMUL R2, R2, -0.5 ;  /* 0xbf00000002027820 */ /* 0x000fc80000400000 */
[----:B------:R-:W1:Y:S01]  /*0450*/  FCHK P0, R2, R15 ;  /* 0x0000000f02007302 */ /* 0x000e620000000000 */
[----:B0-----:R-:W-:-:S04]  /*0460*/  FFMA R13, -R15, R14, 1 ;  /* 0x3f8000000f0d7423 */ /* 0x001fc8000000010e */
[----:B------:R-:W-:Y:S01]  /*0470*/  FFMA R13, R14, R13, R14 ;  /* 0x0000000d0e0d7223 */ /* 0x000fe2000000000e */
[----:B----4-:R-:W-:-:S03]  /*0480*/  FMUL R0, R0, R9 ;  /* 0x0000000900007220 */ /* 0x010fc60000400000 */
[----:B------:R-:W-:Y:S01]  /*0490*/  FFMA R6, R2, R13, RZ ;  /* 0x0000000d02067223 */ /* 0x000fe200000000ff */
[----:B------:R-:W-:-:S03]  /*04a0*/  FADD R9, RZ, R0 ;  /* 0x00000000ff097221 */ /* 0x000fc60000000000 */
[----:B------:R-:W-:-:S04]  /*04b0*/  FFMA R3, -R15, R6, R2 ;  /* 0x000000060f037223 */ /* 0x000fc80000000102 */
[----:B------:R-:W-:Y:S01]  /*04c0*/  FFMA R3, R13, R3, R6 ;  /* 0x000000030d037223 */ /* 0x000fe20000000006 */
[----:B-1----:R-:W-:Y:S06]  /*04d0*/  @!P0 BRA `(.L_x_6) ;  /* 0x0000000000108947 */ /* 0x002fec0003800000 */
[----:B------:R-:W-:Y:S01]  /*04e0*/  MOV R3, R2 ;  /* 0x0000000200037202 */ /* 0x000fe20000000f00 */
[----:B------:R-:W-:Y:S01]  /*04f0*/  IMAD.MOV.U32 R4, RZ, RZ, R15 ;  /* 0x000000ffff047224 */ /* 0x000fe200078e000f */
[----:B------:R-:W-:-:S07]  /*0500*/  MOV R8, 0x520 ;  /* 0x0000052000087802 */ /* 0x000fce0000000f00 */
[----:B------:R-:W-:Y:S05]  /*0510*/  CALL.REL.NOINC `($__internal_1_$__cuda_sm3x_div_rn_noftz_f32_slowpath) ;  /* 0x0000000400c87944 */ /* 0x000fea0003c00000 */
.L_x_6:
[----:B------:R-:W-:Y:S05]  /*0520*/  BSYNC.RECONVERGENT B0 ;  /* 0x0000000000007941 */ /* 0x000fea0003800200 */
.L_x_5:
[----:B------:R-:W-:-:S05]  /*0530*/  FMUL R2, R7, 2.5066282749176025391 ;  /* 0x40206c9907027820 */ /* 0x000fca0000400000 */
[----:B------:R-:W-:-:S04]  /*0540*/  IADD3 R4, PT, PT, R2, 0x1800000, RZ ;  /* 0x0180000002047810 */ /* 0x000fc80007ffe0ff */
[----:B------:R-:W-:-:S04]  /*0550*/  LOP3.LUT R4, R4, 0x7f800000, RZ, 0xc0, !PT ;  /* 0x7f80000004047812 */ /* 0x000fc800078ec0ff */
[----:B------:R-:W-:-:S13]  /*0560*/  ISETP.GT.U32.AND P0, PT, R4, 0x1ffffff, PT ;  /* 0x01ffffff0400780c */ /* 0x000fda0003f04070 */
[----:B------:R-:W-:Y:S05]  /*0570*/  @P0 BRA `(.L_x_7) ;  /* 0x0000000000100947 */ /* 0x000fea0003800000 */
[----:B------:R-:W-:-:S07]  /*0580*/  MOV R4, 0x5a0 ;  /* 0x000005a000047802 */ /* 0x000fce0000000f00 */
[----:B------:R-:W-:Y:S05]  /*0590*/  CALL.REL.NOINC `($__internal_0_$__cuda_sm20_rcp_rn_f32_slowpath) ;  /* 0x0000000000d87944 */ /* 0x000fea0003c00000 */
[----:B------:R-:W-:Y:S01]  /*05a0*/  IMAD.MOV.U32 R4, RZ, RZ, R7 ;  /* 0x000000ffff047224 */ /* 0x000fe200078e0007 */
[----:B------:R-:W-:Y:S06]  /*05b0*/  BRA `(.L_x_8) ;  /* 0x0000000000107947 */ /* 0x000fec0003800000 */
.L_x_7:
[----:B------:R-:W0:Y:S02]  /*05c0*/  MUFU.RCP R7, R2 ;  /* 0x0000000200077308 */ /* 0x000e240000001000 */
[----:B0-----:R-:W-:-:S04]  /*05d0*/  FFMA R4, R2, R7, -1 ;  /* 0xbf80000002047423 */ /* 0x001fc80000000007 */
[----:B------:R-:W-:-:S04]  /*05e0*/  FADD.FTZ R4, -R4, -RZ ;  /* 0x800000ff04047221 */ /* 0x000fc80000010100 */
[----:B------:R-:W-:-:S07]  /*05f0*/  FFMA R4, R7, R4, R7 ;  /* 0x0000000407047223 */ /* 0x000fce0000000007 */
.L_x_8:
[----:B------:R-:W0:Y:S02]  /*0600*/  LDC.64 R6, c[0x0][0x3a0] ;  /* 0x0000e800ff067b82 */ /* 0x000e240000000a00 */
[----:B0-----:R-:W2:Y:S01]  /*0610*/  LDG.E R7, desc[UR4][R6.64+0x4] ;  /* 0x0000040406077981 */ /* 0x001ea2000c1e1900 */
[----:B------:R-:W-:Y:S02]  /*0620*/  HFMA2 R2, -RZ, RZ, 0.96630859375, -0.0022525787353515625 ;  /* 0x3bbb989dff027431 */ /* 0x000fe400000001ff */
[----:B------:R-:W-:Y:S01]  /*0630*/  IMAD.MOV.U32 R11, RZ, RZ, 0x437c0000 ;  /* 0x437c0000ff0b7424 */ /* 0x000fe200078e00ff */
[----:B------:R-:W-:Y:S02]  /*0640*/  BSSY.RECONVERGENT B0, `(.L_x_9) ;  /* 0x0000018000007945 */ /* 0x000fe40003800200 */
[----:B------:R-:W-:-:S04]  /*0650*/  FFMA.SAT R2, R3, R2, 0.5 ;  /* 0x3f00000003027423 */ /* 0x000fc80000002002 */
[----:B------:R-:W-:-:S04]  /*0660*/  FFMA.RM R2, R2, R11, 12582913 ;  /* 0x4b40000102027423 */ /* 0x000fc8000000400b */
[C---:B------:R-:W-:Y:S01]  /*0670*/  FADD R8, R2.reuse, -12583039 ;  /* 0xcb40007f02087421 */ /* 0x040fe20000000000 */
[----:B------:R-:W-:-:S03]  /*0680*/  SHF.L.U32 R2, R2, 0x17, RZ ;  /* 0x0000001702027819 */ /* 0x000fc600000006ff */
[----:B------:R-:W-:-:S04]  /*0690*/  FFMA R8, R3, 1.4426950216293334961, -R8 ;  /* 0x3fb8aa3b03087823 */ /* 0x000fc80000000808 */
[----:B------:R-:W-:-:S04]  /*06a0*/  FFMA R8, R3, 1.925963033500011079e-08, R8 ;  /* 0x32a5706003087823 */ /* 0x000fc80000000008 */
[----:B------:R-:W0:Y:S02]  /*06b0*/  MUFU.EX2 R3, R8 ;  /* 0x0000000800037308 */ /* 0x000e240000000800 */
[----:B0-----:R-:W-:-:S04]  /*06c0*/  FMUL R3, R2, R3 ;  /* 0x0000000302037220 */ /* 0x001fc80000400000 */
[----:B------:R-:W-:-:S04]  /*06d0*/  FMUL R2, R3, R4 ;  /* 0x0000000403027220 */ /* 0x000fc80000400000 */
[----:B--2---:R-:W-:-:S04]  /*06e0*/  FMUL R2, R2, R7 ;  /* 0x0000000702027220 */ /* 0x004fc80000400000 */
[----:B------:R-:W-:-:S04]  /*06f0*/  FADD R4, R9, R2 ;  /* 0x0000000209047221 */ /* 0x000fc80000000000 */
[----:B------:R-:W0:Y:S08]  /*0700*/  MUFU.RCP R3, R4 ;  /* 0x0000000400037308 */ /* 0x000e300000001000 */
[----:B------:R-:W1:Y:S01]  /*0710*/  FCHK P0, R0, R4 ;  /* 0x0000000400007302 */ /* 0x000e620000000000 */
[----:B0-----:R-:W-:-:S04]  /*0720*/  FFMA R6, -R4, R3, 1 ;  /* 0x3f80000004067423 */ /* 0x001fc80000000103 */
[----:B------:R-:W-:Y:S01]  /*0730*/  FFMA R3, R3, R6, R3 ;  /* 0x0000000603037223 */ /* 0x000fe20000000003 */
[----:B------:R-:W-:-:S03]  /*0740*/  IMAD.SHL.U32 R6, R5, 0x2, RZ ;  /* 0x0000000205067824 */ /* 0x000fc600078e00ff */
[----:B------:R-:W-:-:S04]  /*0750*/  FFMA R10, R0, R3, RZ ;  /* 0x00000003000a7223 */ /* 0x000fc800000000ff */
[----:B------:R-:W-:-:S04]  /*0760*/  FFMA R7, -R4, R10, R0 ;  /* 0x0000000a04077223 */ /* 0x000fc80000000100 */
[----:B------:R-:W-:Y:S01]  /*0770*/  FFMA R3, R3, R7, R10 ;  /* 0x0000000703037223 */ /* 0x000fe2000000000a */
[----:B-1----:R-:W-:Y:S06]  /*0780*/  @!P0 BRA `(.L_x_10) ;  /* 0x00000000000c8947 */ /* 0x002fec0003800000 */
[----:B------:R-:W-:Y:S02]  /*0790*/  MOV R3, R0 ;  /* 0x0000000000037202 */ /* 0x000fe40000000f00 */
[----:B------:R-:W-:-:S07]  /*07a0*/  MOV R8, 0x7c0 ;  /* 0x000007c000087802 */ /* 0x000fce0000000f00 */
[----:B------:R-:W-:Y:S05]  /*07b0*/  CALL.REL.NOINC `($__internal_1_$__cuda_sm3x_div_rn_noftz_f32_slowpath) ;  /* 0x0000000400207944 */ /* 0x000fea0003c00000 */
.L_x_10:
[----:B------:R-:W-:Y:S05]  /*07c0*/  BSYNC.RECONVERGENT B0 ;  /* 0x0000000000007941 */ /* 0x000fea0003800200 */
.L_x_9:
[----:B------:R-:W0:Y:S01]  /*07d0*/  LDC.64 R8, c[0x0][0x3a8] ;  /* 0x0000ea00ff087b82 */ /* 0x000e220000000a00 */
[----:B------:R-:W1:Y:S01]  /*07e0*/  MUFU.RCP R5, R4 ;  /* 0x0000000400057308 */ /* 0x000e620000001000 */
[----:B------:R-:W-:Y:S07]  /*07f0*/  BSSY.RECONVERGENT B0, `(.L_x_11) ;  /* 0x000000e000007945 */ /* 0x000fee0003800200 */
[----:B------:R-:W2:Y:S01]  /*0800*/  FCHK P0, R2, R4 ;  /* 0x0000000402007302 */ /* 0x000ea20000000000 */
[----:B-1----:R-:W-:Y:S01]  /*0810*/  FFMA R0, -R4, R5, 1 ;  /* 0x3f80000004007423 */ /* 0x002fe20000000105 */
[----:B0-----:R-:W-:-:S04]  /*0820*/  IMAD.WIDE R6, R6, 0x4, R8 ;  /* 0x0000000406067825 */ /* 0x001fc800078e0208 */
[----:B------:R-:W-:Y:S01]  /*0830*/  FFMA R8, R5, R0, R5 ;  /* 0x0000000005087223 */ /* 0x000fe20000000005 */
[----:B------:R0:W-:Y:S03]  /*0840*/  STG.E desc[UR4][R6.64], R3 ;  /* 0x0000000306007986 */ /* 0x0001e6000c101904 */
[----:B------:R-:W-:-:S04]  /*0850*/  FFMA R5, R2, R8, RZ ;  /* 0x0000000802057223 */ /* 0x000fc800000000ff */
[----:B------:R-:W-:-:S04]  /*0860*/  FFMA R0, -R4, R5, R2 ;  /* 0x0000000504007223 */ /* 0x000fc80000000102 */
[----:B------:R-:W-:Y:S01]  /*0870*/  FFMA R5, R8, R0, R5 ;  /* 0x0000000008057223 */ /* 0x000fe20000000005 */
[----:B0-2---:R-:W-:Y:S06]  /*0880*/  @!P0 BRA `(.L_x_12) ;  /* 0x0000000000108947 */ /* 0x005fec0003800000 */
[----:B------:R-:W-:Y:S01]  /*0890*/  IMAD.MOV.U32 R3, RZ, RZ, R2 ;  /* 0x000000ffff037224 */ /* 0x000fe200078e0002 */
[----:B------:R-:W-:-:S07]  /*08a0*/  MOV R8, 0x8c0 ;  /* 0x000008c000087802 */ /* 0x000fce0000000f00 */
[----:B------:R-:W-:Y:S05]  /*08b0*/  CALL.REL.NOINC `($__internal_1_$__cuda_sm3x_div_rn_noftz_f32_slowpath) ;  /* 0x0000000000e07944 */ /* 0x000fea0003c00000 */
[----:B------:R-:W-:-:S07]  /*08c0*/  MOV R5, R3 ;  /* 0x0000000300057202 */ /* 0x000fce0000000f00 */
.L_x_12:
[----:B------:R-:W-:Y:S05]  /*08d0*/  BSYNC.RECONVERGENT B0 ;  /* 0x0000000000007941 */ /* 0x000fea0003800200 */
.L_x_11:
[----:B------:R-:W-:Y:S01]  /*08e0*/  STG.E desc[UR4][R6.64+0x4], R5 ;  /* 0x0000040506007986 */ /* 0x000fe2000c101904 */
[----:B------:R-:W-:Y:S05]  /*08f0*/  EXIT ;  /* 0x000000000000794d */ /* 0x000fea0003800000 */
        .weak           $__internal_0_$__cuda_sm20_rcp_rn_f32_slowpath
        .type           $__internal_0_$__cuda_sm20_rcp_rn_f32_slowpath,@function
        .size           $__internal_0_$__cuda_sm20_rcp_rn_f32_slowpath,($__internal_1_$__cuda_sm3x_div_rn_noftz_f32_slowpath - $__internal_0_$__cuda_sm20_rcp_rn_f32_slowpath)
$__internal_0_$__cuda_sm20_rcp_rn_f32_slowpath:
[----:B------:R-:W-:-:S05]  /*0900*/  IMAD.SHL.U32 R7, R2, 0x2, RZ ;  /* 0x0000000202077824 */ /* 0x000fca00078e00ff */
[----:B------:R-:W-:-:S04]  /*0910*/  SHF.R.U32.HI R12, RZ, 0x18, R7 ;  /* 0x00000018ff0c7819 */ /* 0x000fc80000011607 */
[----:B------:R-:W-:-:S13]  /*0920*/  ISETP.NE.U32.AND P0, PT, R12, RZ, PT ;  /* 0x000000ff0c00720c */ /* 0x000fda0003f05070 */
[----:B------:R-:W-:Y:S05]  /*0930*/  @P0 BRA `(.L_x_13) ;  /* 0x00000000002c0947 */ /* 0x000fea0003800000 */
[----:B------:R-:W-:-:S04]  /*0940*/  SHF.L.U32 R7, R2, 0x1, RZ ;  /* 0x0000000102077819 */ /* 0x000fc800000006ff */
[----:B------:R-:W-:-:S13]  /*0950*/  ISETP.NE.AND P0, PT, R7, RZ, PT ;  /* 0x000000ff0700720c */ /* 0x000fda0003f05270 */
[----:B------:R2:W3:Y:S01]  /*0960*/  @!P0 MUFU.RCP R7, R2 ;  /* 0x0000000200078308 */ /* 0x0004e20000001000 */
[----:B------:R-:W-:Y:S05]  /*0970*/  @!P0 BRA `(.L_x_14) ;  /* 0x0000000000a48947 */ /* 0x000fea0003800000 */
[----:B------:R-:W-:-:S04]  /*0980*/  FFMA R8, R2, 1.84467440737095516160e+19, RZ ;  /* 0x5f80000002087823 */ /* 0x000fc800000000ff */
[----:B---3--:R-:W2:Y:S02]  /*0990*/  MUFU.RCP R7, R8 ;  /* 0x0000000800077308 */ /* 0x008ea40000001000 */
[----:B--2---:R-:W-:-:S04]  /*09a0*/  FFMA R2, R8, R7, -1 ;  /* 0xbf80000008027423 */ /* 0x004fc80000000007 */
[----:B------:R-:W-:-:S04]  /*09b0*/  FADD.FTZ R2, -R2, -RZ ;  /* 0x800000ff02027221 */ /* 0x000fc80000010100 */
[----:B------:R-:W-:-:S04]  /*09c0*/  FFMA R2, R7, R2, R7 ;  /* 0x0000000207027223 */ /* 0x000fc80000000007 */
[----:B------:R-:W-:Y:S01]  /*09d0*/  FFMA R7, R2, 1.84467440737095516160e+19, RZ ;  /* 0x5f80000002077823 */ /* 0x000fe200000000ff */
[----:B------:R-:W-:Y:S06]  /*09e0*/  BRA `(.L_x_14) ;  /* 0x0000000000887947 */ /* 0x000fec0003800000 */
.L_x_13:
[----:B------:R-:W-:-:S05]  /*09f0*/  VIADD R14, R12, 0xffffff03 ;  /* 0xffffff030c0e7836 */ /* 0x000fca0000000000 */
[----:B------:R-:W-:-:S13]  /*0a00*/  ISETP.GT.U32.AND P0, PT, R14, 0x1, PT ;  /* 0x000000010e00780c */ /* 0x000fda0003f04070 */
[----:B------:R-:W-:Y:S05]  /*0a10*/  @P0 BRA `(.L_x_15) ;  /* 0x0000000000780947 */ /* 0x000fea0003800000 */
[----:B------:R-:W-:Y:S01]  /*0a20*/  LOP3.LUT R7, R2, 0x7fffff, RZ, 0xc0, !PT ;  /* 0x007fffff02077812 */ /* 0x000fe200078ec0ff */
[----:B------:R-:W-:-:S03]  /*0a30*/  HFMA2 R13, -RZ, RZ, 0, 1.78813934326171875e-07 ;  /* 0x00000003ff0d7431 */ /* 0x000fc600000001ff */
[----:B------:R-:W-:-:S04]  /*0a40*/  LOP3.LUT R7, R7, 0x3f800000, RZ, 0xfc, !PT ;  /* 0x3f80000007077812 */ /* 0x000fc800078efcff */
[----:B------:R-:W0:Y:S01]  /*0a50*/  MUFU.RCP R8, R7 ;  /* 0x0000000700087308 */ /* 0x000e220000001000 */
[----:B------:R-:W-:Y:S01]  /*0a60*/  SHF.L.U32 R13, R13, R14, RZ ;  /* 0x0000000e0d0d7219 */ /* 0x000fe200000006ff */
[----:B0-----:R-:W-:-:S04]  /*0a70*/  FFMA R10, R7, R8, -1 ;  /* 0xbf800000070a7423 */ /* 0x001fc80000000008 */
[----:B------:R-:W-:-:S04]  /*0a80*/  FADD.FTZ R11, -R10, -RZ ;  /* 0x800000ff0a0b7221 */ /* 0x000fc80000010100 */
[CCC-:B------:R-:W-:Y:S01]  /*0a90*/  FFMA.RM R10, R8.reuse, R11.reuse, R8.reuse ;  /* 0x0000000b080a7223 */ /* 0x1c0fe20000004008 */
[----:B------:R-:W-:-:S04]  /*0aa0*/  FFMA.RP R11, R8, R11, R8 ;  /* 0x0000000b080b7223 */ /* 0x000fc80000008008 */
[C---:B------:R-:W-:Y:S02]  /*0ab0*/  LOP3.LUT R8, R10.reuse, 0x7fffff, RZ, 0xc0, !PT ;  /* 0x007fffff0a087812 */ /* 0x040fe400078ec0ff */
[----:B------:R-:W-:Y:S02]  /*0ac0*/  FSETP.NEU.FTZ.AND P0, PT, R10, R11, PT ;  /* 0x0000000b0a00720b */ /* 0x000fe40003f1d000 */
[----:B------:R-:W-:Y:S02]  /*0ad0*/  LOP3.LUT R8, R8, 0x800000, RZ, 0xfc, !PT ;  /* 0x0080000008087812 */ /* 0x000fe400078efcff */
[----:B------:R-:W-:Y:S02]  /*0ae0*/  SEL R10, RZ, 0xffffffff, !P0 ;  /* 0xffffffffff0a7807 */ /* 0x000fe40004000000 */
[----:B------:R-:W-:-:S03]  /*0af0*/  LOP3.LUT R13, R13, R8, RZ, 0xc0, !PT ;  /* 0x000000080d0d7212 */ /* 0x000fc600078ec0ff */
[----:B------:R-:W-:Y:S01]  /*0b00*/  IMAD.MOV R7, RZ, RZ, -R10 ;  /* 0x000000ffff077224 */ /* 0x000fe200078e0a0a */
[----:B------:R-:W-:-:S04]  /*0b10*/  SHF.R.U32.HI R13, RZ, R14, R13 ;  /* 0x0000000eff0d7219 */ /* 0x000fc8000001160d */
[----:B------:R-:W-:Y:S02]  /*0b20*/  LOP3.LUT P1, RZ, R7, R14, R8, 0xf8, !PT ;  /* 0x0000000e07ff7212 */ /* 0x000fe4000782f808 */
[C---:B------:R-:W-:Y:S02]  /*0b30*/  LOP3.LUT P0, RZ, R13.reuse, 0x1, RZ, 0xc0, !PT ;  /* 0x000000010dff7812 */ /* 0x040fe4000780c0ff */
[----:B------:R-:W-:-:S04]  /*0b40*/  LOP3.LUT P2, RZ, R13, 0x2, RZ, 0xc0, !PT ;  /* 0x000000020dff7812 */ /* 0x000fc8000784c0ff */
[----:B------:R-:W-:Y:S02]  /*0b50*/  PLOP3.LUT P0, PT, P0, P1, P2, 0xe0, 0x0 ;  /* 0x000000000000781c */ /* 0x000fe40000703c20 */
[----:B------:R-:W-:Y:S02]  /*0b60*/  LOP3.LUT P1, RZ, R2, 0x7fffff, RZ, 0xc0, !PT ;  /* 0x007fffff02ff7812 */ /* 0x000fe4000782c0ff */
[----:B------:R-:W-:-:S04]  /*0b70*/  SEL R7, RZ, 0x1, !P0 ;  /* 0x00000001ff077807 */ /* 0x000fc80004000000 */
[----:B------:R-:W-:-:S04]  /*0b80*/  IADD3 R7, PT, PT, -R7, RZ, RZ ;  /* 0x000000ff07077210 */ /* 0x000fc80007ffe1ff */
[----:B------:R-:W-:Y:S01]  /*0b90*/  ISETP.GE.AND P0, PT, R7, RZ, PT ;  /* 0x000000ff0700720c */ /* 0x000fe20003f06270 */
[----:B------:R-:W-:-:S05]  /*0ba0*/  VIADD R7, R12, 0xffffff04 ;  /* 0xffffff040c077836 */ /* 0x000fca0000000000 */
[----:B------:R-:W-:-:S07]  /*0bb0*/  SHF.R.U32.HI R7, RZ, R7, R8 ;  /* 0x00000007ff077219 */ /* 0x000fce0000011608 */
[----:B------:R-:W-:-:S05]  /*0bc0*/  @!P0 IADD3 R7, PT, PT, R7, 0x1, RZ ;  /* 0x0000000107078810 */ /* 0x000fca0007ffe0ff */
[----:B------:R-:W-:-:S05]  /*0bd0*/  @!P1 IMAD.SHL.U32 R7, R7, 0x2, RZ ;  /* 0x0000000207079824 */ /* 0x000fca00078e00ff */
[----:B------:R-:W-:Y:S01]  /*0be0*/  LOP3.LUT R7, R7, 0x80000000, R2, 0xf8, !PT ;  /* 0x8000000007077812 */ /* 0x000fe200078ef802 */
[----:B------:R-:W-:Y:S06]  /*0bf0*/  BRA `(.L_x_14) ;  /* 0x0000000000047947 */ /* 0x000fec0003800000 */
.L_x_15:
[----:B------:R0:W1:Y:S02]  /*0c00*/  MUFU.RCP R7, R2 ;  /* 0x0000000200077308 */ /* 0x0000640000001000 */
.L_x_14:
[----:B------:R-:W-:Y:S01]  /*0c10*/  MOV R10, R4 ;  /* 0x00000004000a7202 */ /* 0x000fe20000000f00 */
[----:B------:R-:W-:-:S04]  /*0c20*/  IMAD.MOV.U32 R11, RZ, RZ, 0x0 ;  /* 0x00000000ff0b7424 */ /* 0x000fc800078e00ff */
[----:B0123--:R-:W-:Y:S05]  /*0c30*/  RET.REL.NODEC R10 `(_Z11eStepKernelPfiS_S_S_S_) ;  /* 0xfffffff00af07950 */ /* 0x00ffea0003c3ffff */
        .weak           $__internal_1_$__cuda_sm3x_div_rn_noftz_f32_slowpath
        .type           $__internal_1_$__cuda_sm3x_div_rn_noftz_f32_slowpath,@function
        .size           $__internal_1_$__cuda_sm3x_div_rn_noftz_f32_slowpath,(.L_x_29 - $__internal_1_$__cuda_sm3x_div_rn_noftz_f32_slowpath)
$__internal_1_$__cuda_sm3x_div_rn_noftz_f32_slowpath:
[----:B------:R-:W-:Y:S01]  /*0c40*/  SHF.R.U32.HI R10, RZ, 0x17, R4 ;  /* 0x00000017ff0a7819 */ /* 0x000fe20000011604 */
[----:B------:R-:W-:Y:S01]  /*0c50*/  BSSY.RECONVERGENT B1, `(.L_x_16) ;  /* 0x0000063000017945 */ /* 0x000fe20003800200 */
[----:B------:R-:W-:Y:S02]  /*0c60*/  SHF.R.U32.HI R11, RZ, 0x17, R3 ;  /* 0x00000017ff0b7819 */ /* 0x000fe40000011603 */
[----:B------:R-:W-:Y:S02]  /*0c70*/  LOP3.LUT R10, R10, 0xff, RZ, 0xc0, !PT ;  /* 0x000000ff0a0a7812 */ /* 0x000fe400078ec0ff */
[----:B------:R-:W-:Y:S02]  /*0c80*/  LOP3.LUT R14, R11, 0xff, RZ, 0xc0, !PT ;  /* 0x000000ff0b0e7812 */ /* 0x000fe400078ec0ff */
[----:B------:R-:W-:Y:S02]  /*0c90*/  IADD3 R15, PT, PT, R10, -0x1, RZ ;  /* 0xffffffff0a0f7810 */ /* 0x000fe40007ffe0ff */
[----:B------:R-:W-:Y:S01]  /*0ca0*/  MOV R12, R4 ;  /* 0x00000004000c7202 */ /* 0x000fe20000000f00 */
[----:B------:R-:W-:Y:S01]  /*0cb0*/  VIADD R13, R14, 0xffffffff ;  /* 0xffffffff0e0d7836 */ /* 0x000fe20000000000 */
[----:B------:R-:W-:-:S04]  /*0cc0*/  ISETP.GT.U32.AND P0, PT, R15, 0xfd, PT ;  /* 0x000000fd0f00780c */ /* 0x000fc80003f04070 */
[----:B------:R-:W-:-:S13]  /*0cd0*/  ISETP.GT.U32.OR P0, PT, R13, 0xfd, P0 ;  /* 0x000000fd0d00780c */ /* 0x000fda0000704470 */
[----:B------:R-:W-:Y:S01]  /*0ce0*/  @!P0 IMAD.MOV.U32 R11, RZ, RZ, RZ ;  /* 0x000000ffff0b8224 */ /* 0x000fe200078e00ff */
[----:B------:R-:W-:Y:S06]  /*0cf0*/  @!P0 BRA `(.L_x_17) ;  /* 0x00000000005c8947 */ /* 0x000fec0003800000 */
[----:B------:R-:W-:Y:S02]  /*0d00*/  FSETP.GTU.FTZ.AND P0, PT, |R3|, +INF , PT ;  /* 0x7f8000000300780b */ /* 0x000fe40003f1c200 */
[----:B------:R-:W-:-:S04]  /*0d10*/  FSETP.GTU.FTZ.AND P1, PT, |R4|, +INF , PT ;  /* 0x7f8000000400780b */ /* 0x000fc80003f3c200 */
[----:B------:R-:W-:-:S13]  /*0d20*/  PLOP3.LUT P0, PT, P0, P1, PT, 0xf8, 0x8f ;  /* 0x00000000008f781c */ /* 0x000fda0000703f70 */
[----:B------:R-:W-:Y:S05]  /*0d30*/  @P0 BRA `(.L_x_18) ;  /* 0x00000004004c0947 */ /* 0x000fea0003800000 */
[----:B------:R-:W-:-:S13]  /*0d40*/  LOP3.LUT P0, RZ, R12, 0x7fffffff, R3, 0xc8, !PT ;  /* 0x7fffffff0cff7812 */ /* 0x000fda000780c803 */
[----:B------:R-:W-:Y:S05]  /*0d50*/  @!P0 BRA `(.L_x_19) ;  /* 0x00000004003c8947 */ /* 0x000fea0003800000 */
[C---:B------:R-:W-:Y:S02]  /*0d60*/  FSETP.NEU.FTZ.AND P2, PT, |R3|.reuse, +INF , PT ;  /* 0x7f8000000300780b */ /* 0x040fe40003f5d200 */
[----:B------:R-:W-:Y:S02]  /*0d70*/  FSETP.NEU.FTZ.AND P1, PT, |R4|, +INF , PT ;  /* 0x7f8000000400780b */ /* 0x000fe40003f3d200 */
[----:B------:R-:W-:-:S11]  /*0d80*/  FSETP.NEU.FTZ.AND P0, PT, |R3|, +INF , PT ;  /* 0x7f8000000300780b */ /* 0x000fd60003f1d200 */
[----:B------:R-:W-:Y:S05]  /*0d90*/  @!P1 BRA !P2, `(.L_x_19) ;  /* 0x00000004002c9947 */ /* 0x000fea0005000000 */
[----:B------:R-:W-:-:S04]  /*0da0*/  LOP3.LUT P2, RZ, R3, 0x7fffffff, RZ, 0xc0, !PT ;  /* 0x7fffffff03ff7812 */ /* 0x000fc8000784c0ff */
[----:B------:R-:W-:-:S13]  /*0db0*/  PLOP3.LUT P1, PT, P1, P2, PT, 0x2f, 0xf2 ;  /* 0x0000000000f2781c */ /* 0x000fda0000f24577 */
[----:B------:R-:W-:Y:S05]  /*0dc0*/  @P1 BRA `(.L_x_20) ;  /* 0x0000000400181947 */ /* 0x000fea0003800000 */
[----:B------:R-:W-:-:S04]  /*0dd0*/  LOP3.LUT P1, RZ, R12, 0x7fffffff, RZ, 0xc0, !PT ;  /* 0x7fffffff0cff7812 */ /* 0x000fc8000782c0ff */
[----:B------:R-:W-:-:S13]  /*0de0*/  PLOP3.LUT P0, PT, P0, P1, PT, 0x2f, 0xf2 ;  /* 0x0000000000f2781c */ /* 0x000fda0000702577 */
[----:B------:R-:W-:Y:S05]  /*0df0*/  @P0 BRA `(.L_x_21) ;  /* 0x0000000400000947 */ /* 0x000fea0003800000 */
[----:B------:R-:W-:Y:S02]  /*0e00*/  ISETP.GE.AND P0, PT, R13, RZ, PT ;  /* 0x000000ff0d00720c */ /* 0x000fe40003f06270 */
[----:B------:R-:W-:-:S11]  /*0e10*/  ISETP.GE.AND P1, PT, R15, RZ, PT ;  /* 0x000000ff0f00720c */ /* 0x000fd60003f26270 */
[----:B------:R-:W-:Y:S01]  /*0e20*/  @P0 MOV R11, RZ ;  /* 0x000000ff000b0202 */ /* 0x000fe20000000f00 */
[----:B------:R-:W-:Y:S02]  /*0e30*/  @!P0 IMAD.MOV.U32 R11, RZ, RZ, -0x40 ;  /* 0xffffffc0ff0b8424 */ /* 0x000fe400078e00ff */
[----:B------:R-:W-:Y:S01]  /*0e40*/  @!P0 FFMA R3, R3, 1.84467440737095516160e+19, RZ ;  /* 0x5f80000003038823 */ /* 0x000fe200000000ff */
[----:B------:R-:W-:Y:S02]  /*0e50*/  @!P1 FFMA R12, R4, 1.84467440737095516160e+19, RZ ;  /* 0x5f800000040c9823 */ /* 0x000fe400000000ff */
[----:B------:R-:W-:-:S07]  /*0e60*/  @!P1 IADD3 R11, PT, PT, R11, 0x40, RZ ;  /* 0x000000400b0b9810 */ /* 0x000fce0007ffe0ff */
.L_x_17:
[----:B------:R-:W-:Y:S01]  /*0e70*/  LEA R13, R10, 0xc0800000, 0x17 ;  /* 0xc08000000a0d7811 */ /* 0x000fe200078eb8ff */
[----:B------:R-:W-:Y:S01]  /*0e80*/  BSSY.RECONVERGENT B2, `(.L_x_22) ;  /* 0x0000036000027945 */ /* 0x000fe20003800200 */
[----:B------:R-:W-:-:S03]  /*0e90*/  IADD3 R14, PT, PT, R14, -0x7f, RZ ;  /* 0xffffff810e0e7810 */ /* 0x000fc60007ffe0ff */
[----:B------:R-:W-:Y:S02]  /*0ea0*/  IMAD.IADD R15, R12, 0x1, -R13 ;  /* 0x000000010c0f7824 */ /* 0x000fe400078e0a0d */
[C---:B------:R-:W-:Y:S01]  /*0eb0*/  IMAD R3, R14.reuse, -0x800000, R3 ;  /* 0xff8000000e037824 */ /* 0x040fe200078e0203 */
[----:B------:R-:W-:Y:S01]  /*0ec0*/  IADD3 R14, PT, PT, R14, 0x7f, -R10 ;  /* 0x0000007f0e0e7810 */ /* 0x000fe20007ffe80a */
[----:B------:R-:W0:Y:S01]  /*0ed0*/  MUFU.RCP R12, R15 ;  /* 0x0000000f000c7308 */ /* 0x000e220000001000 */
[----:B------:R-:W-:-:S03]  /*0ee0*/  FADD.FTZ R16, -R15, -RZ ;  /* 0x800000ff0f107221 */ /* 0x000fc60000010100 */
[----:B------:R-:W-:Y:S02]  /*0ef0*/  IMAD.IADD R14, R14, 0x1, R11 ;  /* 0x000000010e0e7824 */ /* 0x000fe400078e020b */
[----:B0-----:R-:W-:-:S04]  /*0f00*/  FFMA R13, R12, R16, 1 ;  /* 0x3f8000000c0d7423 */ /* 0x001fc80000000010 */
[----:B------:R-:W-:-:S04]  /*0f10*/  FFMA R12, R12, R13, R12 ;  /* 0x0000000d0c0c7223 */ /* 0x000fc8000000000c */
[----:B------:R-:W-:-:S04]  /*0f20*/  FFMA R13, R3, R12, RZ ;  /* 0x0000000c030d7223 */ /* 0x000fc800000000ff */
[----:B------:R-:W-:-:S04]  /*0f30*/  FFMA R17, R16, R13, R3 ;  /* 0x0000000d10117223 */ /* 0x000fc80000000003 */
[----:B------:R-:W-:-:S04]  /*0f40*/  FFMA R13, R12, R17, R13 ;  /* 0x000000110c0d7223 */ /* 0x000fc8000000000d */
[----:B------:R-:W-:-:S04]  /*0f50*/  FFMA R16, R16, R13, R3 ;  /* 0x0000000d10107223 */ /* 0x000fc80000000003 */
[----:B------:R-:W-:-:S05]  /*0f60*/  FFMA R3, R12, R16, R13 ;  /* 0x000000100c037223 */ /* 0x000fca000000000d */
[----:B------:R-:W-:-:S04]  /*0f70*/  SHF.R.U32.HI R10, RZ, 0x17, R3 ;  /* 0x00000017ff0a7819 */ /* 0x000fc80000011603 */
[----:B------:R-:W-:-:S04]  /*0f80*/  LOP3.LUT R10, R10, 0xff, RZ, 0xc0, !PT ;  /* 0x000000ff0a0a7812 */ /* 0x000fc800078ec0ff */
[----:B------:R-:W-:-:S05]  /*0f90*/  IADD3 R15, PT, PT, R10, R14, RZ ;  /* 0x0000000e0a0f7210 */ /* 0x000fca0007ffe0ff */
[----:B------:R-:W-:-:S05]  /*0fa0*/  VIADD R10, R15, 0xffffffff ;  /* 0xffffffff0f0a7836 */ /* 0x000fca0000000000 */
[----:B------:R-:W-:-:S13]  /*0fb0*/  ISETP.GE.U32.AND P0, PT, R10, 0xfe, PT ;  /* 0x000000fe0a00780c */ /* 0x000fda0003f06070 */
[----:B------:R-:W-:Y:S05]  /*0fc0*/  @!P0 BRA `(.L_x_23) ;  /* 0x0000000000808947 */ /* 0x000fea0003800000 */
[----:B------:R-:W-:-:S13]  /*0fd0*/  ISETP.GT.AND P0, PT, R15, 0xfe, PT ;  /* 0x000000fe0f00780c */ /* 0x000fda0003f04270 */
[----:B------:R-:W-:Y:S05]  /*0fe0*/  @P0 BRA `(.L_x_24) ;  /* 0x00000000006c0947 */ /* 0x000fea0003800000 */
[----:B------:R-:W-:-:S13]  /*0ff0*/  ISETP.GE.AND P0, PT, R15, 0x1, PT ;  /* 0x000000010f00780c */ /* 0x000fda0003f06270 */
[----:B------:R-:W-:Y:S05]  /*1000*/  @P0 BRA `(.L_x_25) ;  /* 0x0000000000740947 */ /* 0x000fea0003800000 */
[----:B------:R-:W-:Y:S02]  /*1010*/  ISETP.GE.AND P0, PT, R15, -0x18, PT ;  /* 0xffffffe80f00780c */ /* 0x000fe40003f06270 */
[----:B------:R-:W-:-:S11]  /*1020*/  LOP3.LUT R3, R3, 0x80000000, RZ, 0xc0, !PT ;  /* 0x8000000003037812 */ /* 0x000fd600078ec0ff */
[----:B------:R-:W-:Y:S05]  /*1030*/  @!P0 BRA `(.L_x_25) ;  /* 0x0000000000688947 */ /* 0x000fea0003800000 */
[-C--:B------:R-:W-:Y:S01]  /*1040*/  FFMA.RZ R10, R12, R16.reuse, R13 ;  /* 0x000000100c0a7223 */ /* 0x080fe2000000c00d */
[----:B------:R-:W-:Y:S01]  /*1050*/  IMAD.MOV R14, RZ, RZ, -R15 ;  /* 0x000000ffff0e7224 */ /* 0x000fe200078e0a0f */
[C---:B------:R-:W-:Y:S02]  /*1060*/  ISETP.NE.AND P2, PT, R15.reuse, RZ, PT ;  /* 0x000000ff0f00720c */ /* 0x040fe40003f45270 */
[C---:B------:R-:W-:Y:S02]  /*1070*/  ISETP.NE.AND P1, PT, R15.reuse, RZ, PT ;  /* 0x000000ff0f00720c */ /* 0x040fe40003f25270 */
[----:B------:R-:W-:Y:S01]  /*1080*/  LOP3.LUT R11, R10, 0x7fffff, RZ, 0xc0, !PT ;  /* 0x007fffff0a0b7812 */ /* 0x000fe200078ec0ff */
[CCC-:B------:R-:W-:Y:S01]  /*1090*/  FFMA.RP R10, R12.reuse, R16.reuse, R13.reuse ;  /* 0x000000100c0a7223 */ /* 0x1c0fe2000000800d */
[----:B------:R-:W-:Y:S01]  /*10a0*/  FFMA.RM R13, R12, R16, R13 ;  /* 0x000000100c0d7223 */ /* 0x000fe2000000400d */
[----:B------:R-:W-:Y:S02]  /*10b0*/  IADD3 R12, PT, PT, R15, 0x20, RZ ;  /* 0x000000200f0c7810 */ /* 0x000fe40007ffe0ff */
[----:B------:R-:W-:-:S02]  /*10c0*/  LOP3.LUT R11, R11, 0x800000, RZ, 0xfc, !PT ;  /* 0x008000000b0b7812 */ /* 0x000fc400078efcff */
[----:B------:R-:W-:Y:S02]  /*10d0*/  FSETP.NEU.FTZ.AND P0, PT, R10, R13, PT ;  /* 0x0000000d0a00720b */ /* 0x000fe40003f1d000 */
[----:B------:R-:W-:Y:S02]  /*10e0*/  SHF.L.U32 R12, R11, R12, RZ ;  /* 0x0000000c0b0c7219 */ /* 0x000fe400000006ff */
[----:B------:R-:W-:Y:S02]  /*10f0*/  SEL R10, R14, RZ, P2 ;  /* 0x000000ff0e0a7207 */ /* 0x000fe40001000000 */
[----:B------:R-:W-:Y:S02]  /*1100*/  ISETP.NE.AND P1, PT, R12, RZ, P1 ;  /* 0x000000ff0c00720c */ /* 0x000fe40000f25270 */
[----:B------:R-:W-:Y:S02]  /*1110*/  SHF.R.U32.HI R10, RZ, R10, R11 ;  /* 0x0000000aff0a7219 */ /* 0x000fe4000001160b */
[----:B------:R-:W-:-:S02]  /*1120*/  PLOP3.LUT P0, PT, P0, P1, PT, 0xf8, 0x8f ;  /* 0x00000000008f781c */ /* 0x000fc40000703f70 */
[----:B------:R-:W-:Y:S02]  /*1130*/  SHF.R.U32.HI R12, RZ, 0x1, R10 ;  /* 0x00000001ff0c7819 */ /* 0x000fe4000001160a */
[----:B------:R-:W-:-:S04]  /*1140*/  SEL R11, RZ, 0x1, !P0 ;  /* 0x00000001ff0b7807 */ /* 0x000fc80004000000 */
[----:B------:R-:W-:-:S04]  /*1150*/  LOP3.LUT R11, R11, 0x1, R12, 0xf8, !PT ;  /* 0x000000010b0b7812 */ /* 0x000fc800078ef80c */
[----:B------:R-:W-:-:S04]  /*1160*/  LOP3.LUT R11, R11, R10, RZ, 0xc0, !PT ;  /* 0x0000000a0b0b7212 */ /* 0x000fc800078ec0ff */
[----:B------:R-:W-:-:S04]  /*1170*/  IADD3 R12, PT, PT, R12, R11, RZ ;  /* 0x0000000b0c0c7210 */ /* 0x000fc80007ffe0ff */
[----:B------:R-:W-:Y:S01]  /*1180*/  LOP3.LUT R3, R12, R3, RZ, 0xfc, !PT ;  /* 0x000000030c037212 */ /* 0x000fe200078efcff */
[----:B------:R-:W-:Y:S06]  /*1190*/  BRA `(.L_x_25) ;  /* 0x0000000000107947 */ /* 0x000fec0003800000 */
.L_x_24:
[----:B------:R-:W-:-:S04]  /*11a0*/  LOP3.LUT R3, R3, 0x80000000, RZ, 0xc0, !PT ;  /* 0x8000000003037812 */ /* 0x000fc800078ec0ff */
[----:B------:R-:W-:Y:S01]  /*11b0*/  LOP3.LUT R3, R3, 0x7f800000, RZ, 0xfc, !PT ;  /* 0x7f80000003037812 */ /* 0x000fe200078efcff */
[----:B------:R-:W-:Y:S06]  /*11c0*/  BRA `(.L_x_25) ;  /* 0x0000000000047947 */ /* 0x000fec0003800000 */
.L_x_23:
[----:B------:R-:W-:-:S07]  /*11d0*/  IMAD R3, R14, 0x800000, R3 ;  /* 0x008000000e037824 */ /* 0x000fce00078e0203 */
.L_x_25:
[----:B------:R-:W-:Y:S05]  /*11e0*/  BSYNC.RECONVERGENT B2 ;  /* 0x0000000000027941 */ /* 0x000fea0003800200 */
.L_x_22:
[----:B------:R-:W-:Y:S05]  /*11f0*/  BRA `(.L_x_26) ;  /* 0x0000000000207947 */ /* 0x000fea0003800000 */
.L_x_21:
[----:B------:R-:W-:-:S04]  /*1200*/  LOP3.LUT R3, R12, 0x80000000, R3, 0x48, !PT ;  /* 0x800000000c037812 */ /* 0x000fc800078e4803 */
[----:B------:R-:W-:Y:S01]  /*1210*/  LOP3.LUT R3, R3, 0x7f800000, RZ, 0xfc, !PT ;  /* 0x7f80000003037812 */ /* 0x000fe200078efcff */
[----:B------:R-:W-:Y:S06]  /*1220*/  BRA `(.L_x_26) ;  /* 0x0000000000147947 */ /* 0x000fec0003800000 */
.L_x_20:
[----:B------:R-:W-:Y:S01]  /*1230*/  LOP3.LUT R3, R12, 0x80000000, R3, 0x48, !PT ;  /* 0x800000000c037812 */ /* 0x000fe200078e4803 */
[----:B------:R-:W-:Y:S06]  /*1240*/  BRA `(.L_x_26) ;  /* 0x00000000000c7947 */ /* 0x000fec0003800000 */
.L_x_19:
[----:B------:R-:W0:Y:S01]  /*1250*/  MUFU.RSQ R3, -QNAN ;  /* 0xffc0000000037908 */ /* 0x000e220000001400 */
[----:B------:R-:W-:Y:S05]  /*1260*/  BRA `(.L_x_26) ;  /* 0x0000000000047947 */ /* 0x000fea0003800000 */
.L_x_18:
[----:B------:R-:W-:-:S07]  /*1270*/  FADD.FTZ R3, R3, R4 ;  /* 0x0000000403037221 */ /* 0x000fce0000010000 */
.L_x_26:
[----:B------:R-:W-:Y:S05]  /*1280*/  BSYNC.RECONVERGENT B1 ;  /* 0x0000000000017941 */ /* 0x000fea0003800200 */
.L_x_16:
[----:B------:R-:W-:Y:S01]  /*1290*/  HFMA2 R11, -RZ, RZ, 0, 0 ;  /* 0x00000000ff0b7431 */ /* 0x000fe200000001ff */
[----:B------:R-:W-:-:S04]  /*12a0*/  MOV R10, R8 ;  /* 0x00000008000a7202 */ /* 0x000fc80000000f00 */
[----:B0-----:R-:W-:Y:S05]  /*12b0*/  RET.REL.NODEC R10 `(_Z11eStepKernelPfiS_S_S_S_) ;  /* 0xffffffec0a507950 */ /* 0x001fea0003c3ffff */
.L_x_27:
        /* <DEDUP_REMOVED lines=12> */
.L_x_29:


//--------------------- .nv.shared.reserved.0     --------------------------
	.section	.nv.shared.reserved.0,"aw",@nobits
	.weak		__nv_reservedSMEM_offset_0_alias
	.size		__nv_reservedSMEM_offset_0_alias, 0, 64
	.other		__nv_reservedSMEM_offset_0_alias,@"STO_CUDA_RESERVED_SHARED STV_DEFAULT"
__nv_reservedSMEM_offset_0_alias:
	.zero		0
	.zero		64


//--------------------- .nv.constant0._Z11mStepKernelPfiS_S_S_S_ --------------------------
	.section	.nv.constant0._Z11mStepKernelPfiS_S_S_S_,"a",@progbits
	.sectionflags	@""
	.align	4
.nv.constant0._Z11mStepKernelPfiS_S_S_S_:
	.zero		944


//--------------------- .nv.constant0._Z11eStepKernelPfiS_S_S_S_ --------------------------
	.section	.nv.constant0._Z11eStepKernelPfiS_S_S_S_,"a",@progbits
	.sectionflags	@""
	.align	4
.nv.constant0._Z11eStepKernelPfiS_S_S_S_:
	.zero		944


//--------------------- SYMBOLS --------------------------

	.type		.nv.reservedSmem.offset0,@object
	.size		.nv.reservedSmem.offset0,0x4
